//
// Generated by NVIDIA NVVM Compiler
//
// Compiler Build ID: CL-36424714
// Cuda compilation tools, release 13.0, V13.0.88
// Based on NVVM 20.0.0
//

.version 9.0
.target sm_100
.address_size 64

	// .globl	_Z4mmulPKfS0_Pfi
// _ZZ7mmul_smPKfS0_PfiE2As has been demoted
// _ZZ7mmul_smPKfS0_PfiE2Bs has been demoted

.visible .entry _Z4mmulPKfS0_Pfi(
	.param .u64 .ptr .align 1 _Z4mmulPKfS0_Pfi_param_0,
	.param .u64 .ptr .align 1 _Z4mmulPKfS0_Pfi_param_1,
	.param .u64 .ptr .align 1 _Z4mmulPKfS0_Pfi_param_2,
	.param .u32 _Z4mmulPKfS0_Pfi_param_3
)
{
	.reg .pred 	%p<10>;
	.reg .b32 	%r<42>;
	.reg .b32 	%f<67>;
	.reg .b64 	%rd<67>;

	ld.param.u64 	%rd14, [_Z4mmulPKfS0_Pfi_param_0];
	ld.param.u64 	%rd15, [_Z4mmulPKfS0_Pfi_param_1];
	ld.param.u32 	%r19, [_Z4mmulPKfS0_Pfi_param_3];
	cvta.to.global.u64 	%rd1, %rd15;
	cvta.to.global.u64 	%rd2, %rd14;
	mov.u32 	%r20, %tid.x;
	mov.u32 	%r21, %ntid.x;
	mov.u32 	%r22, %ctaid.x;
	mad.lo.s32 	%r1, %r21, %r22, %r20;
	mov.u32 	%r23, %tid.y;
	mov.u32 	%r24, %ntid.y;
	mov.u32 	%r25, %ctaid.y;
	mad.lo.s32 	%r26, %r24, %r25, %r23;
	max.s32 	%r27, %r1, %r26;
	setp.ge.s32 	%p1, %r27, %r19;
	@%p1 bra 	$L__BB0_13;
	mul.lo.s32 	%r3, %r19, %r26;
	and.b32  	%r4, %r19, 7;
	setp.lt.u32 	%p2, %r19, 8;
	mov.f32 	%f66, 0f00000000;
	mov.b32 	%r40, 0;
	@%p2 bra 	$L__BB0_4;
	and.b32  	%r40, %r19, 2147483640;
	neg.s32 	%r38, %r40;
	mul.wide.s32 	%rd16, %r19, 4;
	add.s64 	%rd3, %rd1, %rd16;
	shl.b32 	%r7, %r19, 3;
	mul.wide.s32 	%rd17, %r19, 8;
	add.s64 	%rd4, %rd1, %rd17;
	mul.wide.s32 	%rd18, %r19, 12;
	add.s64 	%rd5, %rd1, %rd18;
	mul.wide.s32 	%rd19, %r19, 16;
	add.s64 	%rd6, %rd1, %rd19;
	mul.wide.s32 	%rd20, %r19, 20;
	add.s64 	%rd7, %rd1, %rd20;
	mul.wide.s32 	%rd21, %r19, 24;
	add.s64 	%rd8, %rd1, %rd21;
	mul.wide.s32 	%rd22, %r19, 28;
	add.s64 	%rd9, %rd1, %rd22;
	mul.wide.u32 	%rd23, %r3, 4;
	add.s64 	%rd24, %rd23, %rd2;
	add.s64 	%rd66, %rd24, 16;
	mov.f32 	%f66, 0f00000000;
	mov.u32 	%r37, %r1;
$L__BB0_3:
	.pragma "nounroll";
	mul.wide.s32 	%rd25, %r37, 4;
	add.s64 	%rd26, %rd3, %rd25;
	add.s64 	%rd27, %rd4, %rd25;
	add.s64 	%rd28, %rd5, %rd25;
	add.s64 	%rd29, %rd6, %rd25;
	add.s64 	%rd30, %rd7, %rd25;
	add.s64 	%rd31, %rd8, %rd25;
	add.s64 	%rd32, %rd9, %rd25;
	add.s64 	%rd33, %rd1, %rd25;
	ld.global.f32 	%f16, [%rd66+-16];
	ld.global.f32 	%f17, [%rd33];
	fma.rn.f32 	%f18, %f16, %f17, %f66;
	ld.global.f32 	%f19, [%rd66+-12];
	ld.global.f32 	%f20, [%rd26];
	fma.rn.f32 	%f21, %f19, %f20, %f18;
	ld.global.f32 	%f22, [%rd66+-8];
	ld.global.f32 	%f23, [%rd27];
	fma.rn.f32 	%f24, %f22, %f23, %f21;
	ld.global.f32 	%f25, [%rd66+-4];
	ld.global.f32 	%f26, [%rd28];
	fma.rn.f32 	%f27, %f25, %f26, %f24;
	ld.global.f32 	%f28, [%rd66];
	ld.global.f32 	%f29, [%rd29];
	fma.rn.f32 	%f30, %f28, %f29, %f27;
	ld.global.f32 	%f31, [%rd66+4];
	ld.global.f32 	%f32, [%rd30];
	fma.rn.f32 	%f33, %f31, %f32, %f30;
	ld.global.f32 	%f34, [%rd66+8];
	ld.global.f32 	%f35, [%rd31];
	fma.rn.f32 	%f36, %f34, %f35, %f33;
	ld.global.f32 	%f37, [%rd66+12];
	ld.global.f32 	%f38, [%rd32];
	fma.rn.f32 	%f66, %f37, %f38, %f36;
	add.s32 	%r38, %r38, 8;
	add.s32 	%r37, %r37, %r7;
	add.s64 	%rd66, %rd66, 32;
	setp.ne.s32 	%p3, %r38, 0;
	@%p3 bra 	$L__BB0_3;
$L__BB0_4:
	setp.eq.s32 	%p4, %r4, 0;
	@%p4 bra 	$L__BB0_12;
	and.b32  	%r13, %r19, 3;
	setp.lt.u32 	%p5, %r4, 4;
	@%p5 bra 	$L__BB0_7;
	add.s32 	%r29, %r40, %r3;
	mul.wide.u32 	%rd34, %r29, 4;
	add.s64 	%rd35, %rd2, %rd34;
	ld.global.f32 	%f40, [%rd35];
	mad.lo.s32 	%r30, %r40, %r19, %r1;
	mul.wide.s32 	%rd36, %r30, 4;
	add.s64 	%rd37, %rd1, %rd36;
	ld.global.f32 	%f41, [%rd37];
	fma.rn.f32 	%f42, %f40, %f41, %f66;
	cvt.u64.u32 	%rd38, %r3;
	cvt.u64.u32 	%rd39, %r40;
	add.s64 	%rd40, %rd39, %rd38;
	shl.b64 	%rd41, %rd40, 2;
	add.s64 	%rd42, %rd2, %rd41;
	ld.global.f32 	%f43, [%rd42+4];
	mul.wide.s32 	%rd43, %r19, 4;
	add.s64 	%rd44, %rd37, %rd43;
	ld.global.f32 	%f44, [%rd44];
	fma.rn.f32 	%f45, %f43, %f44, %f42;
	ld.global.f32 	%f46, [%rd42+8];
	add.s64 	%rd45, %rd44, %rd43;
	ld.global.f32 	%f47, [%rd45];
	fma.rn.f32 	%f48, %f46, %f47, %f45;
	ld.global.f32 	%f49, [%rd42+12];
	add.s64 	%rd46, %rd45, %rd43;
	ld.global.f32 	%f50, [%rd46];
	fma.rn.f32 	%f66, %f49, %f50, %f48;
	add.s32 	%r40, %r40, 4;
$L__BB0_7:
	setp.eq.s32 	%p6, %r13, 0;
	@%p6 bra 	$L__BB0_12;
	setp.eq.s32 	%p7, %r13, 1;
	@%p7 bra 	$L__BB0_10;
	add.s32 	%r31, %r40, %r3;
	mul.wide.u32 	%rd47, %r31, 4;
	add.s64 	%rd48, %rd2, %rd47;
	ld.global.f32 	%f52, [%rd48];
	mad.lo.s32 	%r32, %r40, %r19, %r1;
	mul.wide.s32 	%rd49, %r32, 4;
	add.s64 	%rd50, %rd1, %rd49;
	ld.global.f32 	%f53, [%rd50];
	fma.rn.f32 	%f54, %f52, %f53, %f66;
	cvt.u64.u32 	%rd51, %r3;
	cvt.u64.u32 	%rd52, %r40;
	add.s64 	%rd53, %rd52, %rd51;
	shl.b64 	%rd54, %rd53, 2;
	add.s64 	%rd55, %rd2, %rd54;
	ld.global.f32 	%f55, [%rd55+4];
	mul.wide.s32 	%rd56, %r19, 4;
	add.s64 	%rd57, %rd50, %rd56;
	ld.global.f32 	%f56, [%rd57];
	fma.rn.f32 	%f66, %f55, %f56, %f54;
	add.s32 	%r40, %r40, 2;
$L__BB0_10:
	and.b32  	%r33, %r19, 1;
	setp.eq.b32 	%p8, %r33, 1;
	not.pred 	%p9, %p8;
	@%p9 bra 	$L__BB0_12;
	add.s32 	%r34, %r40, %r3;
	mul.wide.u32 	%rd58, %r34, 4;
	add.s64 	%rd59, %rd2, %rd58;
	ld.global.f32 	%f57, [%rd59];
	mad.lo.s32 	%r35, %r40, %r19, %r1;
	mul.wide.s32 	%rd60, %r35, 4;
	add.s64 	%rd61, %rd1, %rd60;
	ld.global.f32 	%f58, [%rd61];
	fma.rn.f32 	%f66, %f57, %f58, %f66;
$L__BB0_12:
	ld.param.u64 	%rd65, [_Z4mmulPKfS0_Pfi_param_2];
	add.s32 	%r36, %r3, %r1;
	cvta.to.global.u64 	%rd62, %rd65;
	mul.wide.s32 	%rd63, %r36, 4;
	add.s64 	%rd64, %rd62, %rd63;
	st.global.f32 	[%rd64], %f66;
$L__BB0_13:
	ret;

}
	// .globl	_Z7mmul_smPKfS0_Pfi
.visible .entry _Z7mmul_smPKfS0_Pfi(
	.param .u64 .ptr .align 1 _Z7mmul_smPKfS0_Pfi_param_0,
	.param .u64 .ptr .align 1 _Z7mmul_smPKfS0_Pfi_param_1,
	.param .u64 .ptr .align 1 _Z7mmul_smPKfS0_Pfi_param_2,
	.param .u32 _Z7mmul_smPKfS0_Pfi_param_3
)
{
	.reg .pred 	%p<4>;
	.reg .b32 	%r<36>;
	.reg .b32 	%f<105>;
	.reg .b64 	%rd<13>;
	// demoted variable
	.shared .align 4 .b8 _ZZ7mmul_smPKfS0_PfiE2As[4096];
	// demoted variable
	.shared .align 4 .b8 _ZZ7mmul_smPKfS0_PfiE2Bs[4096];
	ld.param.u64 	%rd3, [_Z7mmul_smPKfS0_Pfi_param_0];
	ld.param.u64 	%rd4, [_Z7mmul_smPKfS0_Pfi_param_1];
	ld.param.u64 	%rd5, [_Z7mmul_smPKfS0_Pfi_param_2];
	ld.param.u32 	%r20, [_Z7mmul_smPKfS0_Pfi_param_3];
	mov.u32 	%r1, %tid.x;
	mov.u32 	%r21, %ntid.x;
	mov.u32 	%r22, %ctaid.x;
	mad.lo.s32 	%r2, %r21, %r22, %r1;
	mov.u32 	%r3, %tid.y;
	mov.u32 	%r23, %ntid.y;
	mov.u32 	%r24, %ctaid.y;
	mad.lo.s32 	%r25, %r23, %r24, %r3;
	max.s32 	%r26, %r2, %r25;
	setp.ge.s32 	%p1, %r26, %r20;
	@%p1 bra 	$L__BB1_5;
	setp.lt.u32 	%p2, %r20, 32;
	mov.f32 	%f104, 0f00000000;
	@%p2 bra 	$L__BB1_4;
	shl.b32 	%r27, %r3, 7;
	mov.u32 	%r28, _ZZ7mmul_smPKfS0_PfiE2As;
	add.s32 	%r5, %r28, %r27;
	shl.b32 	%r29, %r1, 2;
	add.s32 	%r6, %r5, %r29;
	mov.u32 	%r30, _ZZ7mmul_smPKfS0_PfiE2Bs;
	add.s32 	%r8, %r30, %r29;
	add.s32 	%r7, %r8, %r27;
	shr.u32 	%r31, %r20, 5;
	neg.s32 	%r35, %r31;
	mad.lo.s32 	%r34, %r20, %r25, %r1;
	mad.lo.s32 	%r33, %r3, %r20, %r2;
	shl.b32 	%r12, %r20, 5;
	cvta.to.global.u64 	%rd1, %rd3;
	cvta.to.global.u64 	%rd2, %rd4;
	mov.f32 	%f104, 0f00000000;
$L__BB1_3:
	mul.wide.u32 	%rd6, %r34, 4;
	add.s64 	%rd7, %rd1, %rd6;
	ld.global.f32 	%f6, [%rd7];
	st.shared.f32 	[%r6], %f6;
	mul.wide.u32 	%rd8, %r33, 4;
	add.s64 	%rd9, %rd2, %rd8;
	ld.global.f32 	%f7, [%rd9];
	st.shared.f32 	[%r7], %f7;
	bar.sync 	0;
	ld.shared.f32 	%f8, [%r5];
	ld.shared.f32 	%f9, [%r8];
	fma.rn.f32 	%f10, %f8, %f9, %f104;
	ld.shared.f32 	%f11, [%r5+4];
	ld.shared.f32 	%f12, [%r8+128];
	fma.rn.f32 	%f13, %f11, %f12, %f10;
	ld.shared.f32 	%f14, [%r5+8];
	ld.shared.f32 	%f15, [%r8+256];
	fma.rn.f32 	%f16, %f14, %f15, %f13;
	ld.shared.f32 	%f17, [%r5+12];
	ld.shared.f32 	%f18, [%r8+384];
	fma.rn.f32 	%f19, %f17, %f18, %f16;
	ld.shared.f32 	%f20, [%r5+16];
	ld.shared.f32 	%f21, [%r8+512];
	fma.rn.f32 	%f22, %f20, %f21, %f19;
	ld.shared.f32 	%f23, [%r5+20];
	ld.shared.f32 	%f24, [%r8+640];
	fma.rn.f32 	%f25, %f23, %f24, %f22;
	ld.shared.f32 	%f26, [%r5+24];
	ld.shared.f32 	%f27, [%r8+768];
	fma.rn.f32 	%f28, %f26, %f27, %f25;
	ld.shared.f32 	%f29, [%r5+28];
	ld.shared.f32 	%f30, [%r8+896];
	fma.rn.f32 	%f31, %f29, %f30, %f28;
	ld.shared.f32 	%f32, [%r5+32];
	ld.shared.f32 	%f33, [%r8+1024];
	fma.rn.f32 	%f34, %f32, %f33, %f31;
	ld.shared.f32 	%f35, [%r5+36];
	ld.shared.f32 	%f36, [%r8+1152];
	fma.rn.f32 	%f37, %f35, %f36, %f34;
	ld.shared.f32 	%f38, [%r5+40];
	ld.shared.f32 	%f39, [%r8+1280];
	fma.rn.f32 	%f40, %f38, %f39, %f37;
	ld.shared.f32 	%f41, [%r5+44];
	ld.shared.f32 	%f42, [%r8+1408];
	fma.rn.f32 	%f43, %f41, %f42, %f40;
	ld.shared.f32 	%f44, [%r5+48];
	ld.shared.f32 	%f45, [%r8+1536];
	fma.rn.f32 	%f46, %f44, %f45, %f43;
	ld.shared.f32 	%f47, [%r5+52];
	ld.shared.f32 	%f48, [%r8+1664];
	fma.rn.f32 	%f49, %f47, %f48, %f46;
	ld.shared.f32 	%f50, [%r5+56];
	ld.shared.f32 	%f51, [%r8+1792];
	fma.rn.f32 	%f52, %f50, %f51, %f49;
	ld.shared.f32 	%f53, [%r5+60];
	ld.shared.f32 	%f54, [%r8+1920];
	fma.rn.f32 	%f55, %f53, %f54, %f52;
	ld.shared.f32 	%f56, [%r5+64];
	ld.shared.f32 	%f57, [%r8+2048];
	fma.rn.f32 	%f58, %f56, %f57, %f55;
	ld.shared.f32 	%f59, [%r5+68];
	ld.shared.f32 	%f60, [%r8+2176];
	fma.rn.f32 	%f61, %f59, %f60, %f58;
	ld.shared.f32 	%f62, [%r5+72];
	ld.shared.f32 	%f63, [%r8+2304];
	fma.rn.f32 	%f64, %f62, %f63, %f61;
	ld.shared.f32 	%f65, [%r5+76];
	ld.shared.f32 	%f66, [%r8+2432];
	fma.rn.f32 	%f67, %f65, %f66, %f64;
	ld.shared.f32 	%f68, [%r5+80];
	ld.shared.f32 	%f69, [%r8+2560];
	fma.rn.f32 	%f70, %f68, %f69, %f67;
	ld.shared.f32 	%f71, [%r5+84];
	ld.shared.f32 	%f72, [%r8+2688];
	fma.rn.f32 	%f73, %f71, %f72, %f70;
	ld.shared.f32 	%f74, [%r5+88];
	ld.shared.f32 	%f75, [%r8+2816];
	fma.rn.f32 	%f76, %f74, %f75, %f73;
	ld.shared.f32 	%f77, [%r5+92];
	ld.shared.f32 	%f78, [%r8+2944];
	fma.rn.f32 	%f79, %f77, %f78, %f76;
	ld.shared.f32 	%f80, [%r5+96];
	ld.shared.f32 	%f81, [%r8+3072];
	fma.rn.f32 	%f82, %f80, %f81, %f79;
	ld.shared.f32 	%f83, [%r5+100];
	ld.shared.f32 	%f84, [%r8+3200];
	fma.rn.f32 	%f85, %f83, %f84, %f82;
	ld.shared.f32 	%f86, [%r5+104];
	ld.shared.f32 	%f87, [%r8+3328];
	fma.rn.f32 	%f88, %f86, %f87, %f85;
	ld.shared.f32 	%f89, [%r5+108];
	ld.shared.f32 	%f90, [%r8+3456];
	fma.rn.f32 	%f91, %f89, %f90, %f88;
	ld.shared.f32 	%f92, [%r5+112];
	ld.shared.f32 	%f93, [%r8+3584];
	fma.rn.f32 	%f94, %f92, %f93, %f91;
	ld.shared.f32 	%f95, [%r5+116];
	ld.shared.f32 	%f96, [%r8+3712];
	fma.rn.f32 	%f97, %f95, %f96, %f94;
	ld.shared.f32 	%f98, [%r5+120];
	ld.shared.f32 	%f99, [%r8+3840];
	fma.rn.f32 	%f100, %f98, %f99, %f97;
	ld.shared.f32 	%f101, [%r5+124];
	ld.shared.f32 	%f102, [%r8+3968];
	fma.rn.f32 	%f104, %f101, %f102, %f100;
	bar.sync 	0;
	add.s32 	%r35, %r35, 1;
	setp.ne.s32 	%p3, %r35, 0;
	add.s32 	%r34, %r34, 32;
	add.s32 	%r33, %r33, %r12;
	@%p3 bra 	$L__BB1_3;
$L__BB1_4:
	mad.lo.s32 	%r32, %r20, %r25, %r2;
	cvta.to.global.u64 	%rd10, %rd5;
	mul.wide.s32 	%rd11, %r32, 4;
	add.s64 	%rd12, %rd10, %rd11;
	st.global.f32 	[%rd12], %f104;
$L__BB1_5:
	ret;

}


// ===== COMPILED SASS (sm_100) =====

	.target	sm_100

	.elftype	@"ET_EXEC"


//--------------------- .note.nv.tkinfo           --------------------------
	.section	.note.nv.tkinfo,"",@"SHT_NOTE"
	.sectionflags	@"SHF_NOTE_NV_TKINFO"
	.tkinfo
        /*0018*/ 	.word	0x00000002
        /*0030*/ 	.string	""
        /*0030*/ 	.string	"ptxas"
        /*0030*/ 	.string	"Cuda compilation tools, release 13.0, V13.0.88"
        /*0030*/ 	.string	"Build cuda_13.0.r13.0/compiler.36424714_0"
        /*0030*/ 	.string	"-arch sm_100 -m 64 "



//--------------------- .note.nv.cuinfo           --------------------------
	.section	.note.nv.cuinfo,"",@"SHT_NOTE"
	.sectionflags	@"SHF_NOTE_NV_CUINFO"
        /*0018*/ 	.short	0x0002
        /*001a*/ 	.short	0x0064
        /*001c*/ 	.short	0x0082
	.zero		2


//--------------------- .nv.info                  --------------------------
	.section	.nv.info,"",@"SHT_CUDA_INFO"
	.align	4


	//----- nvinfo : EIATTR_REGCOUNT
	.align		4
        /*0000*/ 	.byte	0x04, 0x2f
        /*0002*/ 	.short	(.L_1 - .L_0)
	.align		4
.L_0:
        /*0004*/ 	.word	index@(_Z4mmulPKfS0_Pfi)
        /*0008*/ 	.word	0x0000001e


	//----- nvinfo : EIATTR_FRAME_SIZE
	.align		4
.L_1:
        /*000c*/ 	.byte	0x04, 0x11
        /*000e*/ 	.short	(.L_3 - .L_2)
	.align		4
.L_2:
        /*0010*/ 	.word	index@(_Z4mmulPKfS0_Pfi)
        /*0014*/ 	.word	0x00000000


	//----- nvinfo : EIATTR_REGCOUNT
	.align		4
.L_3:
        /*0018*/ 	.byte	0x04, 0x2f
        /*001a*/ 	.short	(.L_5 - .L_4)
	.align		4
.L_4:
        /*001c*/ 	.word	index@(_Z7mmul_smPKfS0_Pfi)
        /*0020*/ 	.word	0x00000020


	//----- nvinfo : EIATTR_FRAME_SIZE
	.align		4
.L_5:
        /*0024*/ 	.byte	0x04, 0x11
        /*0026*/ 	.short	(.L_7 - .L_6)
	.align		4
.L_6:
        /*0028*/ 	.word	index@(_Z7mmul_smPKfS0_Pfi)
        /*002c*/ 	.word	0x00000000


	//----- nvinfo : EIATTR_MIN_STACK_SIZE
	.align		4
.L_7:
        /*0030*/ 	.byte	0x04, 0x12
        /*0032*/ 	.short	(.L_9 - .L_8)
	.align		4
.L_8:
        /*0034*/ 	.word	index@(_Z7mmul_smPKfS0_Pfi)
        /*0038*/ 	.word	0x00000000


	//----- nvinfo : EIATTR_MIN_STACK_SIZE
	.align		4
.L_9:
        /*003c*/ 	.byte	0x04, 0x12
        /*003e*/ 	.short	(.L_11 - .L_10)
	.align		4
.L_10:
        /*0040*/ 	.word	index@(_Z4mmulPKfS0_Pfi)
        /*0044*/ 	.word	0x00000000
.L_11:


//--------------------- .nv.compat                --------------------------
	.section	.nv.compat,"",@"SHT_CUDA_COMPAT_INFO"
	.align	4
        /*0000*/ 	.byte	0x02, 0x09, 0x00, 0x00, 0x02, 0x02, 0x01, 0x00, 0x02, 0x05, 0x05, 0x00, 0x03, 0x07, 0x01, 0x01
        /*0010*/ 	.byte	0x02, 0x03, 0x00, 0x00, 0x02, 0x06, 0x01, 0x00, 0x04, 0x0b, 0x08, 0x00, 0x09, 0x00, 0x00, 0x00
        /*0020*/ 	.byte	0x00, 0x00, 0x00, 0x00


//--------------------- .nv.info._Z7mmul_smPKfS0_Pfi --------------------------
	.section	.nv.info._Z7mmul_smPKfS0_Pfi,"",@"SHT_CUDA_INFO"
	.sectionflags	@""
	.align	4


	//----- nvinfo : EIATTR_CUDA_API_VERSION
	.align		4
        /*0000*/ 	.byte	0x04, 0x37
        /*0002*/ 	.short	(.L_13 - .L_12)
.L_12:
        /*0004*/ 	.word	0x00000082


	//----- nvinfo : EIATTR_KPARAM_INFO
	.align		4
.L_13:
        /*0008*/ 	.byte	0x04, 0x17
        /*000a*/ 	.short	(.L_15 - .L_14)
.L_14:
        /*000c*/ 	.word	0x00000000
        /*0010*/ 	.short	0x0003
        /*0012*/ 	.short	0x0018
        /*0014*/ 	.byte	0x00, 0xf0, 0x11, 0x00


	//----- nvinfo : EIATTR_KPARAM_INFO
	.align		4
.L_15:
        /*0018*/ 	.byte	0x04, 0x17
        /*001a*/ 	.short	(.L_17 - .L_16)
.L_16:
        /*001c*/ 	.word	0x00000000
        /*0020*/ 	.short	0x0002
        /*0022*/ 	.short	0x0010
        /*0024*/ 	.byte	0x00, 0xf5, 0x21, 0x00


	//----- nvinfo : EIATTR_KPARAM_INFO
	.align		4
.L_17:
        /*0028*/ 	.byte	0x04, 0x17
        /*002a*/ 	.short	(.L_19 - .L_18)
.L_18:
        /*002c*/ 	.word	0x00000000
        /*0030*/ 	.short	0x0001
        /*0032*/ 	.short	0x0008
        /*0034*/ 	.byte	0x00, 0xf5, 0x21, 0x00


	//----- nvinfo : EIATTR_KPARAM_INFO
	.align		4
.L_19:
        /*0038*/ 	.byte	0x04, 0x17
        /*003a*/ 	.short	(.L_21 - .L_20)
.L_20:
        /*003c*/ 	.word	0x00000000
        /*0040*/ 	.short	0x0000
        /*0042*/ 	.short	0x0000
        /*0044*/ 	.byte	0x00, 0xf5, 0x21, 0x00


	//----- nvinfo : EIATTR_SPARSE_MMA_MASK
	.align		4
.L_21:
        /*0048*/ 	.byte	0x03, 0x50
        /*004a*/ 	.short	0x0000


	//----- nvinfo : EIATTR_MAXREG_COUNT
	.align		4
        /*004c*/ 	.byte	0x03, 0x1b
        /*004e*/ 	.short	0x00ff


	//----- nvinfo : EIATTR_NUM_BARRIERS
	.align		4
        /*0050*/ 	.byte	0x02, 0x4c
        /*0052*/ 	.byte	0x01
	.zero		1


	//----- nvinfo : EIATTR_MERCURY_ISA_VERSION
	.align		4
        /*0054*/ 	.byte	0x03, 0x5f
        /*0056*/ 	.short	0x0101


	//----- nvinfo : EIATTR_VRC_CTA_INIT_COUNT
	.align		4
        /*0058*/ 	.byte	0x02, 0x4a
	.zero		1
	.zero		1


	//----- nvinfo : EIATTR_EXIT_INSTR_OFFSETS
	.align		4
        /*005c*/ 	.byte	0x04, 0x1c
        /*005e*/ 	.short	(.L_23 - .L_22)


	//   ....[0]....
.L_22:
        /*0060*/ 	.word	0x000000c0


	//   ....[1]....
        /*0064*/ 	.word	0x000007a0


	//----- nvinfo : EIATTR_CBANK_PARAM_SIZE
	.align		4
.L_23:
        /*0068*/ 	.byte	0x03, 0x19
        /*006a*/ 	.short	0x001c


	//----- nvinfo : EIATTR_PARAM_CBANK
	.align		4
        /*006c*/ 	.byte	0x04, 0x0a
        /*006e*/ 	.short	(.L_25 - .L_24)
	.align		4
.L_24:
        /*0070*/ 	.word	index@(.nv.constant0._Z7mmul_smPKfS0_Pfi)
        /*0074*/ 	.short	0x0380
        /*0076*/ 	.short	0x001c


	//----- nvinfo : EIATTR_SW_WAR
	.align		4
.L_25:
        /*0078*/ 	.byte	0x04, 0x36
        /*007a*/ 	.short	(.L_27 - .L_26)
.L_26:
        /*007c*/ 	.word	0x00000008
.L_27:


//--------------------- .nv.info._Z4mmulPKfS0_Pfi --------------------------
	.section	.nv.info._Z4mmulPKfS0_Pfi,"",@"SHT_CUDA_INFO"
	.sectionflags	@""
	.align	4


	//----- nvinfo : EIATTR_CUDA_API_VERSION
	.align		4
        /*0000*/ 	.byte	0x04, 0x37
        /*0002*/ 	.short	(.L_29 - .L_28)
.L_28:
        /*0004*/ 	.word	0x00000082


	//----- nvinfo : EIATTR_KPARAM_INFO
	.align		4
.L_29:
        /*0008*/ 	.byte	0x04, 0x17
        /*000a*/ 	.short	(.L_31 - .L_30)
.L_30:
        /*000c*/ 	.word	0x00000000
        /*0010*/ 	.short	0x0003
        /*0012*/ 	.short	0x0018
        /*0014*/ 	.byte	0x00, 0xf0, 0x11, 0x00


	//----- nvinfo : EIATTR_KPARAM_INFO
	.align		4
.L_31:
        /*0018*/ 	.byte	0x04, 0x17
        /*001a*/ 	.short	(.L_33 - .L_32)
.L_32:
        /*001c*/ 	.word	0x00000000
        /*0020*/ 	.short	0x0002
        /*0022*/ 	.short	0x0010
        /*0024*/ 	.byte	0x00, 0xf5, 0x21, 0x00


	//----- nvinfo : EIATTR_KPARAM_INFO
	.align		4
.L_33:
        /*0028*/ 	.byte	0x04, 0x17
        /*002a*/ 	.short	(.L_35 - .L_34)
.L_34:
        /*002c*/ 	.word	0x00000000
        /*0030*/ 	.short	0x0001
        /*0032*/ 	.short	0x0008
        /*0034*/ 	.byte	0x00, 0xf5, 0x21, 0x00


	//----- nvinfo : EIATTR_KPARAM_INFO
	.align		4
.L_35:
        /*0038*/ 	.byte	0x04, 0x17
        /*003a*/ 	.short	(.L_37 - .L_36)
.L_36:
        /*003c*/ 	.word	0x00000000
        /*0040*/ 	.short	0x0000
        /*0042*/ 	.short	0x0000
        /*0044*/ 	.byte	0x00, 0xf5, 0x21, 0x00


	//----- nvinfo : EIATTR_SPARSE_MMA_MASK
	.align		4
.L_37:
        /*0048*/ 	.byte	0x03, 0x50
        /*004a*/ 	.short	0x0000


	//----- nvinfo : EIATTR_MAXREG_COUNT
	.align		4
        /*004c*/ 	.byte	0x03, 0x1b
        /*004e*/ 	.short	0x00ff


	//----- nvinfo : EIATTR_MERCURY_ISA_VERSION
	.align		4
        /*0050*/ 	.byte	0x03, 0x5f
        /*0052*/ 	.short	0x0101


	//----- nvinfo : EIATTR_VRC_CTA_INIT_COUNT
	.align		4
        /*0054*/ 	.byte	0x02, 0x4a
	.zero		1
	.zero		1


	//----- nvinfo : EIATTR_EXIT_INSTR_OFFSETS
	.align		4
        /*0058*/ 	.byte	0x04, 0x1c
        /*005a*/ 	.short	(.L_39 - .L_38)


	//   ....[0]....
.L_38:
        /*005c*/ 	.word	0x000000c0


	//   ....[1]....
        /*0060*/ 	.word	0x00000a90


	//----- nvinfo : EIATTR_CBANK_PARAM_SIZE
	.align		4
.L_39:
        /*0064*/ 	.byte	0x03, 0x19
        /*0066*/ 	.short	0x001c


	//----- nvinfo : EIATTR_PARAM_CBANK
	.align		4
        /*0068*/ 	.byte	0x04, 0x0a
        /*006a*/ 	.short	(.L_41 - .L_40)
	.align		4
.L_40:
        /*006c*/ 	.word	index@(.nv.constant0._Z4mmulPKfS0_Pfi)
        /*0070*/ 	.short	0x0380
        /*0072*/ 	.short	0x001c


	//----- nvinfo : EIATTR_SW_WAR
	.align		4
.L_41:
        /*0074*/ 	.byte	0x04, 0x36
        /*0076*/ 	.short	(.L_43 - .L_42)
.L_42:
        /*0078*/ 	.word	0x00000008
.L_43:


//--------------------- .nv.callgraph             --------------------------
	.section	.nv.callgraph,"",@"SHT_CUDA_CALLGRAPH"
	.align	4
	.sectionentsize	8
	.align		4
        /*0000*/ 	.word	0x00000000
	.align		4
        /*0004*/ 	.word	0xffffffff
	.align		4
        /*0008*/ 	.word	0x00000000
	.align		4
        /*000c*/ 	.word	0xfffffffe
	.align		4
        /*0010*/ 	.word	0x00000000
	.align		4
        /*0014*/ 	.word	0xfffffffd
	.align		4
        /*0018*/ 	.word	0x00000000
	.align		4
        /*001c*/ 	.word	0xfffffffc


//--------------------- .text._Z7mmul_smPKfS0_Pfi --------------------------
	.section	.text._Z7mmul_smPKfS0_Pfi,"ax",@progbits
	.align	128
        .global         _Z7mmul_smPKfS0_Pfi
        .type           _Z7mmul_smPKfS0_Pfi,@function
        .size           _Z7mmul_smPKfS0_Pfi,(.L_x_8 - _Z7mmul_smPKfS0_Pfi)
        .other          _Z7mmul_smPKfS0_Pfi,@"STO_CUDA_ENTRY STV_DEFAULT"
_Z7mmul_smPKfS0_Pfi:
.text._Z7mmul_smPKfS0_Pfi:
[----:B------:R-:W-:Y:S01]  /*0000*/  LDC R1, c[0x0][0x37c] ;  /* 0x0000df00ff017b82 */ /* 0x000fe20000000800 */
[----:B------:R-:W0:Y:S01]  /*0010*/  S2R R7, SR_TID.X ;  /* 0x0000000000077919 */ /* 0x000e220000002100 */
[----:B------:R-:W0:Y:S06]  /*0020*/  LDCU UR4, c[0x0][0x360] ;  /* 0x00006c00ff0477ac */ /* 0x000e2c0008000800 */
[----:B------:R-:W1:Y:S01]  /*0030*/  LDC R0, c[0x0][0x398] ;  /* 0x0000e600ff007b82 */ /* 0x000e620000000800 */
[----:B------:R-:W0:Y:S01]  /*0040*/  S2R R2, SR_CTAID.X ;  /* 0x0000000000027919 */ /* 0x000e220000002500 */
[----:B------:R-:W2:Y:S01]  /*0050*/  LDCU UR5, c[0x0][0x364] ;  /* 0x00006c80ff0577ac */ /* 0x000ea20008000800 */
[----:B------:R-:W2:Y:S01]  /*0060*/  S2R R9, SR_TID.Y ;  /* 0x0000000000097919 */ /* 0x000ea20000002200 */
[----:B------:R-:W2:Y:S01]  /*0070*/  S2R R4, SR_CTAID.Y ;  /* 0x0000000000047919 */ /* 0x000ea20000002600 */
[----:B0-----:R-:W-:-:S02]  /*0080*/  IMAD R3, R2, UR4, R7 ;  /* 0x0000000402037c24 */ /* 0x001fc4000f8e0207 */
[----:B--2---:R-:W-:-:S05]  /*0090*/  IMAD R2, R4, UR5, R9 ;  /* 0x0000000504027c24 */ /* 0x004fca000f8e0209 */
[----:B------:R-:W-:-:S04]  /*00a0*/  VIMNMX R5, PT, PT, R3, R2, !PT ;  /* 0x0000000203057248 */ /* 0x000fc80007fe0100 */
[----:B-1----:R-:W-:-:S13]  /*00b0*/  ISETP.GE.AND P0, PT, R5, R0, PT ;  /* 0x000000000500720c */ /* 0x002fda0003f06270 */
[----:B------:R-:W-:Y:S05]  /*00c0*/  @P0 EXIT ;  /* 0x000000000000094d */ /* 0x000fea0003800000 */
[----:B------:R-:W0:Y:S01]  /*00d0*/  LDC.64 R22, c[0x0][0x390] ;  /* 0x0000e400ff167b82 */ /* 0x000e220000000a00 */
[----:B------:R-:W-:Y:S01]  /*00e0*/  ISETP.GE.U32.AND P0, PT, R0, 0x20, PT ;  /* 0x000000200000780c */ /* 0x000fe20003f06070 */
[----:B------:R-:W-:Y:S01]  /*00f0*/  IMAD R5, R2, R0, R3 ;  /* 0x0000000002057224 */ /* 0x000fe200078e0203 */
[----:B------:R-:W1:Y:S01]  /*0100*/  LDCU.64 UR8, c[0x0][0x358] ;  /* 0x00006b00ff0877ac */ /* 0x000e620008000a00 */
[----:B------:R-:W-:Y:S02]  /*0110*/  HFMA2 R11, -RZ, RZ, 0, 0 ;  /* 0x00000000ff0b7431 */ /* 0x000fe400000001ff */
[----:B0-----:R-:W-:-:S08]  /*0120*/  IMAD.WIDE R22, R5, 0x4, R22 ;  /* 0x0000000405167825 */ /* 0x001fd000078e0216 */
[----:B-1----:R-:W-:Y:S05]  /*0130*/  @!P0 BRA `(.L_x_0) ;  /* 0x0000000400948947 */ /* 0x002fea0003800000 */
[----:B------:R-:W0:Y:S01]  /*0140*/  S2UR UR6, SR_CgaCtaId ;  /* 0x00000000000679c3 */ /* 0x000e220000008800 */
[----:B------:R-:W-:Y:S01]  /*0150*/  UMOV UR4, 0x400 ;  /* 0x0000040000047882 */ /* 0x000fe20000000000 */
[----:B------:R-:W-:Y:S01]  /*0160*/  SHF.R.U32.HI R4, RZ, 0x5, R0 ;  /* 0x00000005ff047819 */ /* 0x000fe20000011600 */
[----:B------:R-:W-:Y:S01]  /*0170*/  UIADD3 UR5, UPT, UPT, UR4, 0x1000, URZ ;  /* 0x0000100004057890 */ /* 0x000fe2000fffe0ff */
[-C--:B------:R-:W-:Y:S01]  /*0180*/  IMAD R2, R2, R0.reuse, R7 ;  /* 0x0000000002027224 */ /* 0x080fe200078e0207 */
[----:B------:R-:W-:Y:S01]  /*0190*/  MOV R11, RZ ;  /* 0x000000ff000b7202 */ /* 0x000fe20000000f00 */
[----:B------:R-:W-:Y:S01]  /*01a0*/  IMAD R3, R9, R0, R3 ;  /* 0x0000000009037224 */ /* 0x000fe200078e0203 */
[----:B------:R-:W-:Y:S01]  /*01b0*/  IADD3 R4, PT, PT, -R4, RZ, RZ ;  /* 0x000000ff04047210 */ /* 0x000fe20007ffe1ff */
[----:B------:R-:W1:Y:S08]  /*01c0*/  LDC.64 R20, c[0x0][0x380] ;  /* 0x0000e000ff147b82 */ /* 0x000e700000000a00 */
[----:B------:R-:W2:Y:S01]  /*01d0*/  LDC.64 R18, c[0x0][0x388] ;  /* 0x0000e200ff127b82 */ /* 0x000ea20000000a00 */
[----:B0-----:R-:W-:-:S02]  /*01e0*/  ULEA UR4, UR6, UR4, 0x18 ;  /* 0x0000000406047291 */ /* 0x001fc4000f8ec0ff */
[----:B------:R-:W-:-:S04]  /*01f0*/  ULEA UR5, UR6, UR5, 0x18 ;  /* 0x0000000506057291 */ /* 0x000fc8000f8ec0ff */
[----:B------:R-:W-:Y:S02]  /*0200*/  LEA R16, R9, UR4, 0x7 ;  /* 0x0000000409107c11 */ /* 0x000fe4000f8e38ff */
[C---:B------:R-:W-:Y:S02]  /*0210*/  LEA R6, R7.reuse, UR5, 0x2 ;  /* 0x0000000507067c11 */ /* 0x040fe4000f8e10ff */
[----:B------:R-:W-:Y:S02]  /*0220*/  LEA R7, R7, R16, 0x2 ;  /* 0x0000001007077211 */ /* 0x000fe400078e10ff */
[----:B------:R-:W-:-:S07]  /*0230*/  LEA R5, R9, R6, 0x7 ;  /* 0x0000000609057211 */ /* 0x000fce00078e38ff */
.L_x_1:
[----:B-1----:R-:W-:-:S04]  /*0240*/  IMAD.WIDE.U32 R24, R2, 0x4, R20 ;  /* 0x0000000402187825 */ /* 0x002fc800078e0014 */
[----:B--2---:R-:W-:Y:S02]  /*0250*/  IMAD.WIDE.U32 R8, R3, 0x4, R18 ;  /* 0x0000000403087825 */ /* 0x004fe400078e0012 */
[----:B------:R-:W2:Y:S04]  /*0260*/  LDG.E R24, desc[UR8][R24.64] ;  /* 0x0000000818187981 */ /* 0x000ea8000c1e1900 */
[----:B------:R-:W3:Y:S01]  /*0270*/  LDG.E R26, desc[UR8][R8.64] ;  /* 0x00000008081a7981 */ /* 0x000ee2000c1e1900 */
[----:B------:R-:W-:Y:S02]  /*0280*/  IADD3 R4, PT, PT, R4, 0x1, RZ ;  /* 0x0000000104047810 */ /* 0x000fe40007ffe0ff */
[----:B------:R-:W-:Y:S02]  /*0290*/  IADD3 R2, PT, PT, R2, 0x20, RZ ;  /* 0x0000002002027810 */ /* 0x000fe40007ffe0ff */
[----:B------:R-:W-:-:S02]  /*02a0*/  ISETP.NE.AND P0, PT, R4, RZ, PT ;  /* 0x000000ff0400720c */ /* 0x000fc40003f05270 */
[----:B------:R-:W-:Y:S01]  /*02b0*/  LEA R3, R0, R3, 0x5 ;  /* 0x0000000300037211 */ /* 0x000fe200078e28ff */
[----:B--2---:R-:W-:Y:S04]  /*02c0*/  STS [R7], R24 ;  /* 0x0000001807007388 */ /* 0x004fe80000000800 */
[----:B---3--:R-:W-:Y:S01]  /*02d0*/  STS [R5], R26 ;  /* 0x0000001a05007388 */ /* 0x008fe20000000800 */
[----:B------:R-:W-:Y:S06]  /*02e0*/  BAR.SYNC.DEFER_BLOCKING 0x0 ;  /* 0x0000000000007b1d */ /* 0x000fec0000010000 */
[----:B------:R-:W-:Y:S04]  /*02f0*/  LDS R10, [R6] ;  /* 0x00000000060a7984 */ /* 0x000fe80000000800 */
[----:B------:R-:W0:Y:S04]  /*0300*/  LDS.128 R12, [R16] ;  /* 0x00000000100c7984 */ /* 0x000e280000000c00 */
[----:B------:R-:W1:Y:S04]  /*0310*/  LDS R27, [R6+0x80] ;  /* 0x00008000061b7984 */ /* 0x000e680000000800 */
[----:B------:R-:W2:Y:S04]  /*0320*/  LDS R17, [R6+0x100] ;  /* 0x0001000006117984 */ /* 0x000ea80000000800 */
[----:B------:R-:W3:Y:S04]  /*0330*/  LDS R29, [R6+0x180] ;  /* 0x00018000061d7984 */ /* 0x000ee80000000800 */
[----:B------:R-:W-:Y:S01]  /*0340*/  LDS R25, [R6+0x380] ;  /* 0x0003800006197984 */ /* 0x000fe20000000800 */
[----:B0-----:R-:W-:-:S03]  /*0350*/  FFMA R10, R12, R10, R11 ;  /* 0x0000000a0c0a7223 */ /* 0x001fc6000000000b */
[----:B------:R-:W-:Y:S01]  /*0360*/  LDS R12, [R6+0x280] ;  /* 0x00028000060c7984 */ /* 0x000fe20000000800 */
[----:B-1----:R-:W-:-:S03]  /*0370*/  FFMA R28, R27, R13, R10 ;  /* 0x0000000d1b1c7223 */ /* 0x002fc6000000000a */
[----:B------:R-:W-:Y:S01]  /*0380*/  LDS R13, [R6+0x200] ;  /* 0x00020000060d7984 */ /* 0x000fe20000000800 */
[----:B--2---:R-:W-:-:S03]  /*0390*/  FFMA R14, R17, R14, R28 ;  /* 0x0000000e110e7223 */ /* 0x004fc6000000001c */
[----:B------:R-:W0:Y:S01]  /*03a0*/  LDS.128 R8, [R16+0x10] ;  /* 0x0000100010087984 */ /* 0x000e220000000c00 */
[----:B---3--:R-:W-:-:S03]  /*03b0*/  FFMA R15, R29, R15, R14 ;  /* 0x0000000f1d0f7223 */ /* 0x008fc6000000000e */
[----:B------:R-:W1:Y:S01]  /*03c0*/  LDS R17, [R6+0x300] ;  /* 0x0003000006117984 */ /* 0x000e620000000800 */
[----:B0-----:R-:W-:-:S03]  /*03d0*/  FFMA R13, R8, R13, R15 ;  /* 0x0000000d080d7223 */ /* 0x001fc6000000000f */
[----:B------:R-:W-:Y:S01]  /*03e0*/  LDS R8, [R6+0x480] ;  /* 0x0004800006087984 */ /* 0x000fe20000000800 */
[----:B------:R-:W-:-:S03]  /*03f0*/  FFMA R24, R12, R9, R13 ;  /* 0x000000090c187223 */ /* 0x000fc6000000000d */
[----:B------:R-:W-:Y:S01]  /*0400*/  LDS R9, [R6+0x400] ;  /* 0x0004000006097984 */ /* 0x000fe20000000800 */
[----:B-1----:R-:W-:-:S03]  /*0410*/  FFMA R10, R17, R10, R24 ;  /* 0x0000000a110a7223 */ /* 0x002fc60000000018 */
[----:B------:R-:W0:Y:S01]  /*0420*/  LDS.128 R12, [R16+0x20] ;  /* 0x00002000100c7984 */ /* 0x000e220000000c00 */
[----:B------:R-:W-:-:S03]  /*0430*/  FFMA R11, R25, R11, R10 ;  /* 0x0000000b190b7223 */ /* 0x000fc6000000000a */
[----:B------:R-:W1:Y:S04]  /*0440*/  LDS R17, [R6+0x500] ;  /* 0x0005000006117984 */ /* 0x000e680000000800 */
[----:B------:R-:W2:Y:S01]  /*0450*/  LDS R25, [R6+0x580] ;  /* 0x0005800006197984 */ /* 0x000ea20000000800 */
[----:B0-----:R-:W-:-:S03]  /*0460*/  FFMA R9, R12, R9, R11 ;  /* 0x000000090c097223 */ /* 0x001fc6000000000b */
[----:B------:R-:W-:Y:S01]  /*0470*/  LDS R12, [R6+0x680] ;  /* 0x00068000060c7984 */ /* 0x000fe20000000800 */
[----:B------:R-:W-:-:S03]  /*0480*/  FFMA R24, R8, R13, R9 ;  /* 0x0000000d08187223 */ /* 0x000fc60000000009 */
[----:B------:R-:W-:Y:S01]  /*0490*/  LDS R13, [R6+0x600] ;  /* 0x00060000060d7984 */ /* 0x000fe20000000800 */
[----:B-1----:R-:W-:-:S03]  /*04a0*/  FFMA R14, R17, R14, R24 ;  /* 0x0000000e110e7223 */ /* 0x002fc60000000018 */
[----:B------:R-:W0:Y:S01]  /*04b0*/  LDS.128 R8, [R16+0x30] ;  /* 0x0000300010087984 */ /* 0x000e220000000c00 */
[----:B--2---:R-:W-:-:S03]  /*04c0*/  FFMA R15, R25, R15, R14 ;  /* 0x0000000f190f7223 */ /* 0x004fc6000000000e */
        /* <DEDUP_REMOVED lines=19> */
[----:B------:R-:W-:Y:S04]  /*0600*/  LDS R24, [R6+0xc80] ;  /* 0x000c800006187984 */ /* 0x000fe80000000800 */
[----:B------:R-:W-:Y:S01]  /*0610*/  LDS R17, [R6+0xd00] ;  /* 0x000d000006117984 */ /* 0x000fe20000000800 */
[----:B0-----:R-:W-:-:S03]  /*0620*/  FFMA R13, R8, R13, R15 ;  /* 0x0000000d080d7223 */ /* 0x001fc6000000000f */
[----:B------:R-:W0:Y:S01]  /*0630*/  LDS R8, [R6+0xb80] ;  /* 0x000b800006087984 */ /* 0x000e220000000800 */
[----:B------:R-:W-:-:S03]  /*0640*/  FFMA R26, R12, R9, R13 ;  /* 0x000000090c1a7223 */ /* 0x000fc6000000000d */
[----:B------:R-:W-:Y:S01]  /*0650*/  LDS R9, [R6+0xc00] ;  /* 0x000c000006097984 */ /* 0x000fe20000000800 */
[----:B-1----:R-:W-:-:S03]  /*0660*/  FFMA R25, R25, R10, R26 ;  /* 0x0000000a19197223 */ /* 0x002fc6000000001a */
[----:B------:R-:W1:Y:S01]  /*0670*/  LDS.128 R12, [R16+0x60] ;  /* 0x00006000100c7984 */ /* 0x000e620000000c00 */
[----:B0-----:R-:W-:-:S03]  /*0680*/  FFMA R11, R8, R11, R25 ;  /* 0x0000000b080b7223 */ /* 0x001fc60000000019 */
[----:B------:R-:W-:Y:S01]  /*0690*/  LDS R25, [R6+0xf80] ;  /* 0x000f800006197984 */ /* 0x000fe20000000800 */
[----:B-1----:R-:W-:-:S03]  /*06a0*/  FFMA R9, R12, R9, R11 ;  /* 0x000000090c097223 */ /* 0x002fc6000000000b */
[----:B------:R-:W0:Y:S01]  /*06b0*/  LDS R12, [R6+0xd80] ;  /* 0x000d8000060c7984 */ /* 0x000e220000000800 */
[----:B------:R-:W-:-:S03]  /*06c0*/  FFMA R26, R24, R13, R9 ;  /* 0x0000000d181a7223 */ /* 0x000fc60000000009 */
[----:B------:R-:W-:Y:S01]  /*06d0*/  LDS R13, [R6+0xe00] ;  /* 0x000e0000060d7984 */ /* 0x000fe20000000800 */
[----:B------:R-:W-:-:S03]  /*06e0*/  FFMA R17, R17, R14, R26 ;  /* 0x0000000e11117223 */ /* 0x000fc6000000001a */
[----:B------:R-:W1:Y:S04]  /*06f0*/  LDS.128 R8, [R16+0x70] ;  /* 0x0000700010087984 */ /* 0x000e680000000c00 */
[----:B------:R-:W2:Y:S04]  /*0700*/  LDS R24, [R6+0xe80] ;  /* 0x000e800006187984 */ /* 0x000ea80000000800 */
[----:B------:R-:W3:Y:S01]  /*0710*/  LDS R14, [R6+0xf00] ;  /* 0x000f0000060e7984 */ /* 0x000ee20000000800 */
[----:B0-----:R-:W-:-:S04]  /*0720*/  FFMA R15, R12, R15, R17 ;  /* 0x0000000f0c0f7223 */ /* 0x001fc80000000011 */
[----:B-1----:R-:W-:-:S04]  /*0730*/  FFMA R13, R8, R13, R15 ;  /* 0x0000000d080d7223 */ /* 0x002fc8000000000f */
[----:B--2---:R-:W-:-:S04]  /*0740*/  FFMA R9, R24, R9, R13 ;  /* 0x0000000918097223 */ /* 0x004fc8000000000d */
[----:B---3--:R-:W-:-:S04]  /*0750*/  FFMA R10, R14, R10, R9 ;  /* 0x0000000a0e0a7223 */ /* 0x008fc80000000009 */
[----:B------:R-:W-:Y:S01]  /*0760*/  FFMA R11, R25, R11, R10 ;  /* 0x0000000b190b7223 */ /* 0x000fe2000000000a */
[----:B------:R-:W-:Y:S06]  /*0770*/  BAR.SYNC.DEFER_BLOCKING 0x0 ;  /* 0x0000000000007b1d */ /* 0x000fec0000010000 */
[----:B------:R-:W-:Y:S05]  /*0780*/  @P0 BRA `(.L_x_1) ;  /* 0xfffffff800ac0947 */ /* 0x000fea000383ffff */
.L_x_0:
[----:B------:R-:W-:Y:S01]  /*0790*/  STG.E desc[UR8][R22.64], R11 ;  /* 0x0000000b16007986 */ /* 0x000fe2000c101908 */
[----:B------:R-:W-:Y:S05]  /*07a0*/  EXIT ;  /* 0x000000000000794d */ /* 0x000fea0003800000 */
.L_x_2:
[----:B------:R-:W-:-:S00]  /*07b0*/  BRA `(.L_x_2) ;  /* 0xfffffffc00fc7947 */ /* 0x000fc0000383ffff */
[----:B------:R-:W-:-:S00]  /*07c0*/  NOP ;  /* 0x0000000000007918 */ /* 0x000fc00000000000 */
        /* <DEDUP_REMOVED lines=11> */
.L_x_8:


//--------------------- .text._Z4mmulPKfS0_Pfi    --------------------------
	.section	.text._Z4mmulPKfS0_Pfi,"ax",@progbits
	.align	128
        .global         _Z4mmulPKfS0_Pfi
        .type           _Z4mmulPKfS0_Pfi,@function
        .size           _Z4mmulPKfS0_Pfi,(.L_x_9 - _Z4mmulPKfS0_Pfi)
        .other          _Z4mmulPKfS0_Pfi,@"STO_CUDA_ENTRY STV_DEFAULT"
_Z4mmulPKfS0_Pfi:
.text._Z4mmulPKfS0_Pfi:
[----:B------:R-:W-:Y:S01]  /*0000*/  LDC R1, c[0x0][0x37c] ;  /* 0x0000df00ff017b82 */ /* 0x000fe20000000800 */
[----:B------:R-:W0:Y:S01]  /*0010*/  S2R R0, SR_TID.X ;  /* 0x0000000000007919 */ /* 0x000e220000002100 */
[----:B------:R-:W0:Y:S01]  /*0020*/  LDCU UR4, c[0x0][0x360] ;  /* 0x00006c00ff0477ac */ /* 0x000e220008000800 */
[----:B------:R-:W0:Y:S01]  /*0030*/  S2R R3, SR_CTAID.X ;  /* 0x0000000000037919 */ /* 0x000e220000002500 */
[----:B------:R-:W1:Y:S01]  /*0040*/  LDCU UR5, c[0x0][0x364] ;  /* 0x00006c80ff0577ac */ /* 0x000e620008000800 */
[----:B------:R-:W1:Y:S01]  /*0050*/  S2R R13, SR_TID.Y ;  /* 0x00000000000d7919 */ /* 0x000e620000002200 */
[----:B------:R-:W2:Y:S01]  /*0060*/  LDCU UR20, c[0x0][0x398] ;  /* 0x00007300ff1477ac */ /* 0x000ea20008000800 */
[----:B------:R-:W1:Y:S01]  /*0070*/  S2R R2, SR_CTAID.Y ;  /* 0x0000000000027919 */ /* 0x000e620000002600 */
[----:B0-----:R-:W-:Y:S02]  /*0080*/  IMAD R0, R3, UR4, R0 ;  /* 0x0000000403007c24 */ /* 0x001fe4000f8e0200 */
[----:B-1----:R-:W-:-:S05]  /*0090*/  IMAD R13, R2, UR5, R13 ;  /* 0x00000005020d7c24 */ /* 0x002fca000f8e020d */
[----:B------:R-:W-:-:S04]  /*00a0*/  VIMNMX R2, PT, PT, R0, R13, !PT ;  /* 0x0000000d00027248 */ /* 0x000fc80007fe0100 */
[----:B--2---:R-:W-:-:S13]  /*00b0*/  ISETP.GE.AND P0, PT, R2, UR20, PT ;  /* 0x0000001402007c0c */ /* 0x004fda000bf06270 */
[----:B------:R-:W-:Y:S05]  /*00c0*/  @P0 EXIT ;  /* 0x000000000000094d */ /* 0x000fea0003800000 */
[----:B------:R-:W-:Y:S01]  /*00d0*/  UISETP.GE.U32.AND UP0, UPT, UR20, 0x8, UPT ;  /* 0x000000081400788c */ /* 0x000fe2000bf06070 */
[----:B------:R-:W-:Y:S02]  /*00e0*/  HFMA2 R12, -RZ, RZ, 0, 0 ;  /* 0x00000000ff0c7431 */ /* 0x000fe400000001ff */
[----:B------:R-:W-:Y:S01]  /*00f0*/  IMAD R13, R13, UR20, RZ ;  /* 0x000000140d0d7c24 */ /* 0x000fe2000f8e02ff */
[----:B------:R-:W-:Y:S01]  /*0100*/  UMOV UR4, URZ ;  /* 0x000000ff00047c82 */ /* 0x000fe20008000000 */
[----:B------:R-:W0:Y:S04]  /*0110*/  LDCU.64 UR18, c[0x0][0x358] ;  /* 0x00006b00ff1277ac */ /* 0x000e280008000a00 */
[----:B------:R-:W-:Y:S05]  /*0120*/  BRA.U !UP0, `(.L_x_3) ;  /* 0x0000000508047547 */ /* 0x000fea000b800000 */
[----:B------:R-:W1:Y:S01]  /*0130*/  LDCU.128 UR24, c[0x0][0x380] ;  /* 0x00007000ff1877ac */ /* 0x000e620008000c00 */
[----:B------:R-:W-:Y:S02]  /*0140*/  MOV R12, RZ ;  /* 0x000000ff000c7202 */ /* 0x000fe40000000f00 */
[----:B------:R-:W-:Y:S01]  /*0150*/  MOV R14, R0 ;  /* 0x00000000000e7202 */ /* 0x000fe20000000f00 */
[----:B------:R-:W-:-:S04]  /*0160*/  ULOP3.LUT UR4, UR20, 0x7ffffff8, URZ, 0xc0, !UPT ;  /* 0x7ffffff814047892 */ /* 0x000fc8000f8ec0ff */
[----:B------:R-:W-:Y:S01]  /*0170*/  UIADD3 UR5, UPT, UPT, -UR4, URZ, URZ ;  /* 0x000000ff04057290 */ /* 0x000fe2000fffe1ff */
[----:B-1----:R-:W-:Y:S01]  /*0180*/  MOV R2, UR24 ;  /* 0x0000001800027c02 */ /* 0x002fe20008000f00 */
[----:B------:R-:W-:Y:S01]  /*0190*/  UIMAD.WIDE UR6, UR20, 0x8, UR26 ;  /* 0x00000008140678a5 */ /* 0x000fe2000f8e021a */
[----:B------:R-:W-:Y:S01]  /*01a0*/  MOV R3, UR25 ;  /* 0x0000001900037c02 */ /* 0x000fe20008000f00 */
[----:B------:R-:W-:Y:S02]  /*01b0*/  UIMAD.WIDE UR8, UR20, 0xc, UR26 ;  /* 0x0000000c140878a5 */ /* 0x000fe4000f8e021a */
[----:B------:R-:W-:Y:S01]  /*01c0*/  UIMAD.WIDE UR10, UR20, 0x10, UR26 ;  /* 0x00000010140a78a5 */ /* 0x000fe2000f8e021a */
[----:B------:R-:W-:Y:S01]  /*01d0*/  IMAD.WIDE.U32 R2, R13, 0x4, R2 ;  /* 0x000000040d027825 */ /* 0x000fe200078e0002 */
[----:B------:R-:W-:Y:S02]  /*01e0*/  UIMAD.WIDE UR12, UR20, 0x14, UR26 ;  /* 0x00000014140c78a5 */ /* 0x000fe4000f8e021a */
[----:B------:R-:W-:Y:S01]  /*01f0*/  UIMAD.WIDE UR14, UR20, 0x18, UR26 ;  /* 0x00000018140e78a5 */ /* 0x000fe2000f8e021a */
[----:B------:R-:W-:Y:S01]  /*0200*/  IADD3 R2, P0, PT, R2, 0x10, RZ ;  /* 0x0000001002027810 */ /* 0x000fe20007f1e0ff */
[----:B------:R-:W-:-:S03]  /*0210*/  UIMAD.WIDE UR16, UR20, 0x1c, UR26 ;  /* 0x0000001c141078a5 */ /* 0x000fc6000f8e021a */
[----:B------:R-:W-:-:S09]  /*0220*/  IADD3.X R3, PT, PT, RZ, R3, RZ, P0, !PT ;  /* 0x00000003ff037210 */ /* 0x000fd200007fe4ff */
.L_x_4:
[----:B------:R-:W-:Y:S01]  /*0230*/  UIMAD.WIDE UR22, UR20, 0x4, UR26 ;  /* 0x00000004141678a5 */ /* 0x000fe2000f8e021a */
[----:B------:R-:W-:Y:S02]  /*0240*/  IMAD.MOV.U32 R23, RZ, RZ, 0x4 ;  /* 0x00000004ff177424 */ /* 0x000fe400078e00ff */
[----:B------:R-:W-:Y:S01]  /*0250*/  HFMA2 R11, -RZ, RZ, 0, 2.384185791015625e-07 ;  /* 0x00000004ff0b7431 */ /* 0x000fe200000001ff */
[----:B------:R-:W-:Y:S01]  /*0260*/  MOV R25, 0x4 ;  /* 0x0000000400197802 */ /* 0x000fe20000000f00 */
[----:B0-----:R-:W2:Y:S01]  /*0270*/  LDG.E R21, desc[UR18][R2.64+-0x10] ;  /* 0xfffff01202157981 */ /* 0x001ea2000c1e1900 */
[C---:B------:R-:W-:Y:S01]  /*0280*/  IMAD.WIDE R22, R14.reuse, R23, UR26 ;  /* 0x0000001a0e167e25 */ /* 0x040fe2000f8e0217 */
[----:B------:R-:W-:Y:S02]  /*0290*/  MOV R8, UR22 ;  /* 0x0000001600087c02 */ /* 0x000fe40008000f00 */
[----:B------:R-:W-:Y:S01]  /*02a0*/  MOV R9, UR23 ;  /* 0x0000001700097c02 */ /* 0x000fe20008000f00 */
[----:B------:R-:W3:Y:S02]  /*02b0*/  LDG.E R19, desc[UR18][R2.64+-0xc] ;  /* 0xfffff41202137981 */ /* 0x000ee4000c1e1900 */
[----:B------:R-:W-:-:S02]  /*02c0*/  IMAD.WIDE R8, R14, 0x4, R8 ;  /* 0x000000040e087825 */ /* 0x000fc400078e0208 */
[----:B------:R-:W2:Y:S01]  /*02d0*/  LDG.E R22, desc[UR18][R22.64] ;  /* 0x0000001216167981 */ /* 0x000ea2000c1e1900 */
[----:B------:R-:W-:Y:S01]  /*02e0*/  MOV R5, 0x4 ;  /* 0x0000000400057802 */ /* 0x000fe20000000f00 */
[C---:B------:R-:W-:Y:S02]  /*02f0*/  IMAD.WIDE R24, R14.reuse, R25, UR6 ;  /* 0x000000060e187e25 */ /* 0x040fe4000f8e0219 */
[----:B------:R0:W3:Y:S02]  /*0300*/  LDG.E R20, desc[UR18][R8.64] ;  /* 0x0000001208147981 */ /* 0x0000e4000c1e1900 */
[----:B------:R-:W-:Y:S02]  /*0310*/  IMAD.WIDE R10, R14, R11, UR8 ;  /* 0x000000080e0a7e25 */ /* 0x000fe4000f8e020b */
[----:B------:R-:W4:Y:S04]  /*0320*/  LDG.E R18, desc[UR18][R24.64] ;  /* 0x0000001218127981 */ /* 0x000f28000c1e1900 */
[----:B------:R-:W4:Y:S01]  /*0330*/  LDG.E R17, desc[UR18][R2.64+-0x8] ;  /* 0xfffff81202117981 */ /* 0x000f22000c1e1900 */
[----:B0-----:R-:W-:-:S02]  /*0340*/  HFMA2 R9, -RZ, RZ, 0, 2.384185791015625e-07 ;  /* 0x00000004ff097431 */ /* 0x001fc400000001ff */
[----:B------:R-:W-:Y:S01]  /*0350*/  IMAD.MOV.U32 R7, RZ, RZ, 0x4 ;  /* 0x00000004ff077424 */ /* 0x000fe200078e00ff */
[----:B------:R0:W5:Y:S01]  /*0360*/  LDG.E R16, desc[UR18][R10.64] ;  /* 0x000000120a107981 */ /* 0x000162000c1e1900 */
[----:B------:R-:W-:-:S03]  /*0370*/  IMAD.WIDE R4, R14, R5, UR10 ;  /* 0x0000000a0e047e25 */ /* 0x000fc6000f8e0205 */
[----:B------:R-:W5:Y:S01]  /*0380*/  LDG.E R15, desc[UR18][R2.64+-0x4] ;  /* 0xfffffc12020f7981 */ /* 0x000f62000c1e1900 */
[C---:B------:R-:W-:Y:S01]  /*0390*/  IMAD.WIDE R6, R14.reuse, R7, UR12 ;  /* 0x0000000c0e067e25 */ /* 0x040fe2000f8e0207 */
[----:B------:R-:W-:Y:S02]  /*03a0*/  MOV R27, 0x4 ;  /* 0x00000004001b7802 */ /* 0x000fe40000000f00 */
[----:B------:R1:W5:Y:S01]  /*03b0*/  LDG.E R4, desc[UR18][R4.64] ;  /* 0x0000001204047981 */ /* 0x000362000c1e1900 */
[----:B------:R-:W-:-:S03]  /*03c0*/  IMAD.WIDE R8, R14, R9, UR14 ;  /* 0x0000000e0e087e25 */ /* 0x000fc6000f8e0209 */
[----:B------:R-:W5:Y:S01]  /*03d0*/  LDG.E R23, desc[UR18][R2.64] ;  /* 0x0000001202177981 */ /* 0x000f62000c1e1900 */
[----:B0-----:R-:W-:-:S03]  /*03e0*/  IMAD.WIDE R10, R14, R27, UR16 ;  /* 0x000000100e0a7e25 */ /* 0x001fc6000f8e021b */
[----:B------:R-:W5:Y:S04]  /*03f0*/  LDG.E R7, desc[UR18][R6.64] ;  /* 0x0000001206077981 */ /* 0x000f68000c1e1900 */
[----:B------:R-:W5:Y:S04]  /*0400*/  LDG.E R24, desc[UR18][R2.64+0x4] ;  /* 0x0000041202187981 */ /* 0x000f68000c1e1900 */
[----:B------:R-:W5:Y:S04]  /*0410*/  LDG.E R8, desc[UR18][R8.64] ;  /* 0x0000001208087981 */ /* 0x000f68000c1e1900 */
[----:B------:R-:W5:Y:S04]  /*0420*/  LDG.E R25, desc[UR18][R2.64+0x8] ;  /* 0x0000081202197981 */ /* 0x000f68000c1e1900 */
[----:B------:R-:W5:Y:S04]  /*0430*/  LDG.E R10, desc[UR18][R10.64] ;  /* 0x000000120a0a7981 */ /* 0x000f68000c1e1900 */
[----:B------:R0:W5:Y:S01]  /*0440*/  LDG.E R27, desc[UR18][R2.64+0xc] ;  /* 0x00000c12021b7981 */ /* 0x000162000c1e1900 */
[----:B------:R-:W-:-:S04]  /*0450*/  UIADD3 UR5, UPT, UPT, UR5, 0x8, URZ ;  /* 0x0000000805057890 */ /* 0x000fc8000fffe0ff */
[----:B------:R-:W-:Y:S01]  /*0460*/  UISETP.NE.AND UP0, UPT, UR5, URZ, UPT ;  /* 0x000000ff0500728c */ /* 0x000fe2000bf05270 */
[----:B-1----:R-:W-:Y:S02]  /*0470*/  MOV R5, UR20 ;  /* 0x0000001400057c02 */ /* 0x002fe40008000f00 */
[----:B0-----:R-:W-:Y:S02]  /*0480*/  IADD3 R2, P0, PT, R2, 0x20, RZ ;  /* 0x0000002002027810 */ /* 0x001fe40007f1e0ff */
[----:B------:R-:W-:Y:S02]  /*0490*/  LEA R14, R5, R14, 0x3 ;  /* 0x0000000e050e7211 */ /* 0x000fe400078e18ff */
[----:B------:R-:W-:Y:S01]  /*04a0*/  IADD3.X R3, PT, PT, RZ, R3, RZ, P0, !PT ;  /* 0x00000003ff037210 */ /* 0x000fe200007fe4ff */
[----:B--2---:R-:W-:-:S04]  /*04b0*/  FFMA R22, R21, R22, R12 ;  /* 0x0000001615167223 */ /* 0x004fc8000000000c */
[----:B---3--:R-:W-:-:S04]  /*04c0*/  FFMA R20, R19, R20, R22 ;  /* 0x0000001413147223 */ /* 0x008fc80000000016 */
[----:B----4-:R-:W-:-:S04]  /*04d0*/  FFMA R18, R17, R18, R20 ;  /* 0x0000001211127223 */ /* 0x010fc80000000014 */
[----:B-----5:R-:W-:-:S04]  /*04e0*/  FFMA R16, R15, R16, R18 ;  /* 0x000000100f107223 */ /* 0x020fc80000000012 */
[----:B------:R-:W-:-:S04]  /*04f0*/  FFMA R23, R23, R4, R16 ;  /* 0x0000000417177223 */ /* 0x000fc80000000010 */
[----:B------:R-:W-:-:S04]  /*0500*/  FFMA R24, R24, R7, R23 ;  /* 0x0000000718187223 */ /* 0x000fc80000000017 */
[----:B------:R-:W-:-:S04]  /*0510*/  FFMA R8, R25, R8, R24 ;  /* 0x0000000819087223 */ /* 0x000fc80000000018 */
[----:B------:R-:W-:Y:S01]  /*0520*/  FFMA R12, R27, R10, R8 ;  /* 0x0000000a1b0c7223 */ /* 0x000fe20000000008 */
[----:B------:R-:W-:Y:S06]  /*0530*/  BRA.U UP0, `(.L_x_4) ;  /* 0xfffffffd003c7547 */ /* 0x000fec000b83ffff */
.L_x_3:
[----:B------:R-:W-:-:S04]  /*0540*/  ULOP3.LUT UR6, UR20, 0x7, URZ, 0xc0, !UPT ;  /* 0x0000000714067892 */ /* 0x000fc8000f8ec0ff */
[----:B------:R-:W-:-:S09]  /*0550*/  UISETP.NE.AND UP0, UPT, UR6, URZ, UPT ;  /* 0x000000ff0600728c */ /* 0x000fd2000bf05270 */
[----:B------:R-:W-:Y:S05]  /*0560*/  BRA.U !UP0, `(.L_x_5) ;  /* 0x0000000508387547 */ /* 0x000fea000b800000 */
[----:B------:R-:W-:Y:S02]  /*0570*/  UISETP.GE.U32.AND UP0, UPT, UR6, 0x4, UPT ;  /* 0x000000040600788c */ /* 0x000fe4000bf06070 */
[----:B------:R-:W-:-:S04]  /*0580*/  ULOP3.LUT UR5, UR20, 0x3, URZ, 0xc0, !UPT ;  /* 0x0000000314057892 */ /* 0x000fc8000f8ec0ff */
[----:B------:R-:W-:-:S03]  /*0590*/  UISETP.NE.AND UP1, UPT, UR5, URZ, UPT ;  /* 0x000000ff0500728c */ /* 0x000fc6000bf25270 */
[----:B------:R-:W-:Y:S08]  /*05a0*/  BRA.U !UP0, `(.L_x_6) ;  /* 0x00000001087c7547 */ /* 0x000ff0000b800000 */
[----:B------:R-:W1:Y:S01]  /*05b0*/  LDC.64 R6, c[0x0][0x388] ;  /* 0x0000e200ff067b82 */ /* 0x000e620000000a00 */
[----:B------:R-:W2:Y:S01]  /*05c0*/  LDCU.64 UR6, c[0x0][0x380] ;  /* 0x00007000ff0677ac */ /* 0x000ea20008000a00 */
[----:B------:R-:W-:Y:S01]  /*05d0*/  IMAD.U32 R9, RZ, RZ, UR4 ;  /* 0x00000004ff097e24 */ /* 0x000fe2000f8e00ff */
[C---:B------:R-:W-:Y:S02]  /*05e0*/  IADD3 R3, PT, PT, R13.reuse, UR4, RZ ;  /* 0x000000040d037c10 */ /* 0x040fe4000fffe0ff */
[----:B------:R-:W-:Y:S01]  /*05f0*/  IADD3 R10, P0, PT, R13, UR4, RZ ;  /* 0x000000040d0a7c10 */ /* 0x000fe2000ff1e0ff */
[----:B------:R-:W-:Y:S01]  /*0600*/  IMAD R9, R9, UR20, R0 ;  /* 0x0000001409097c24 */ /* 0x000fe2000f8e0200 */
[----:B------:R-:W-:Y:S01]  /*0610*/  MOV R11, UR20 ;  /* 0x00000014000b7c02 */ /* 0x000fe20008000f00 */
[----:B------:R-:W3:Y:S01]  /*0620*/  LDC.64 R4, c[0x0][0x380] ;  /* 0x0000e000ff047b82 */ /* 0x000ee20000000a00 */
[----:B------:R-:W-:Y:S01]  /*0630*/  MOV R15, UR20 ;  /* 0x00000014000f7c02 */ /* 0x000fe20008000f00 */
[----:B-1----:R-:W-:Y:S01]  /*0640*/  IMAD.WIDE R6, R9, 0x4, R6 ;  /* 0x0000000409067825 */ /* 0x002fe200078e0206 */
[----:B------:R-:W-:-:S05]  /*0650*/  MOV R9, UR20 ;  /* 0x0000001400097c02 */ /* 0x000fca0008000f00 */
[----:B------:R-:W-:Y:S02]  /*0660*/  IMAD.WIDE R8, R9, 0x4, R6 ;  /* 0x0000000409087825 */ /* 0x000fe400078e0206 */
[----:B0-----:R-:W4:Y:S02]  /*0670*/  LDG.E R6, desc[UR18][R6.64] ;  /* 0x0000001206067981 */ /* 0x001f24000c1e1900 */
[----:B---3--:R-:W-:Y:S01]  /*0680*/  IMAD.WIDE.U32 R4, R3, 0x4, R4 ;  /* 0x0000000403047825 */ /* 0x008fe200078e0004 */
[----:B------:R-:W-:Y:S01]  /*0690*/  IADD3.X R3, PT, PT, RZ, RZ, RZ, P0, !PT ;  /* 0x000000ffff037210 */ /* 0x000fe200007fe4ff */
[----:B------:R-:W3:Y:S01]  /*06a0*/  LDG.E R17, desc[UR18][R8.64] ;  /* 0x0000001208117981 */ /* 0x000ee2000c1e1900 */
[----:B--2---:R-:W-:-:S03]  /*06b0*/  LEA R2, P0, R10, UR6, 0x2 ;  /* 0x000000060a027c11 */ /* 0x004fc6000f8010ff */
[----:B------:R-:W4:Y:S01]  /*06c0*/  LDG.E R5, desc[UR18][R4.64] ;  /* 0x0000001204057981 */ /* 0x000f22000c1e1900 */
[----:B------:R-:W-:Y:S01]  /*06d0*/  LEA.HI.X R3, R10, UR7, R3, 0x2, P0 ;  /* 0x000000070a037c11 */ /* 0x000fe200080f1403 */
[----:B------:R-:W-:-:S04]  /*06e0*/  IMAD.WIDE R10, R11, 0x4, R8 ;  /* 0x000000040b0a7825 */ /* 0x000fc800078e0208 */
[----:B------:R-:W3:Y:S01]  /*06f0*/  LDG.E R16, desc[UR18][R2.64+0x4] ;  /* 0x0000041202107981 */ /* 0x000ee2000c1e1900 */
[----:B------:R-:W-:-:S03]  /*0700*/  IMAD.WIDE R14, R15, 0x4, R10 ;  /* 0x000000040f0e7825 */ /* 0x000fc600078e020a */
[----:B------:R-:W2:Y:S04]  /*0710*/  LDG.E R19, desc[UR18][R10.64] ;  /* 0x000000120a137981 */ /* 0x000ea8000c1e1900 */
[----:B------:R-:W2:Y:S04]  /*0720*/  LDG.E R18, desc[UR18][R2.64+0x8] ;  /* 0x0000081202127981 */ /* 0x000ea8000c1e1900 */
[----:B------:R-:W5:Y:S04]  /*0730*/  LDG.E R20, desc[UR18][R2.64+0xc] ;  /* 0x00000c1202147981 */ /* 0x000f68000c1e1900 */
[----:B------:R-:W5:Y:S01]  /*0740*/  LDG.E R14, desc[UR18][R14.64] ;  /* 0x000000120e0e7981 */ /* 0x000f62000c1e1900 */
[----:B------:R-:W-:Y:S01]  /*0750*/  UIADD3 UR4, UPT, UPT, UR4, 0x4, URZ ;  /* 0x0000000404047890 */ /* 0x000fe2000fffe0ff */
[----:B----4-:R-:W-:-:S04]  /*0760*/  FFMA R5, R5, R6, R12 ;  /* 0x0000000605057223 */ /* 0x010fc8000000000c */
[----:B---3--:R-:W-:-:S04]  /*0770*/  FFMA R5, R16, R17, R5 ;  /* 0x0000001110057223 */ /* 0x008fc80000000005 */
[----:B--2---:R-:W-:-:S04]  /*0780*/  FFMA R5, R18, R19, R5 ;  /* 0x0000001312057223 */ /* 0x004fc80000000005 */
[----:B-----5:R-:W-:-:S07]  /*0790*/  FFMA R12, R20, R14, R5 ;  /* 0x0000000e140c7223 */ /* 0x020fce0000000005 */
.L_x_6:
[----:B------:R-:W-:Y:S05]  /*07a0*/  BRA.U !UP1, `(.L_x_5) ;  /* 0x0000000109a87547 */ /* 0x000fea000b800000 */
[----:B------:R-:W-:Y:S01]  /*07b0*/  UISETP.NE.AND UP0, UPT, UR5, 0x1, UPT ;  /* 0x000000010500788c */ /* 0x000fe2000bf05270 */
[----:B------:R-:W-:Y:S01]  /*07c0*/  MOV R7, UR4 ;  /* 0x0000000400077c02 */ /* 0x000fe20008000f00 */
[----:B------:R-:W-:Y:S02]  /*07d0*/  ULOP3.LUT UR5, UR20, 0x1, URZ, 0xc0, !UPT ;  /* 0x0000000114057892 */ /* 0x000fe4000f8ec0ff */
[----:B------:R-:W-:Y:S02]  /*07e0*/  MOV R15, UR20 ;  /* 0x00000014000f7c02 */ /* 0x000fe40008000f00 */
[----:B------:R-:W-:Y:S01]  /*07f0*/  UISETP.NE.U32.AND UP1, UPT, UR5, 0x1, UPT ;  /* 0x000000010500788c */ /* 0x000fe2000bf25070 */
[----:B------:R-:W-:-:S04]  /*0800*/  PLOP3.LUT P1, PT, PT, PT, UP0, 0x80, 0x8 ;  /* 0x000000000008781c */ /* 0x000fc80003f2f008 */
[----:B------:R-:W1:Y:S01]  /*0810*/  @UP0 LDCU.128 UR8, c[0x0][0x380] ;  /* 0x00007000ff0807ac */ /* 0x000e620008000c00 */
[----:B------:R-:W-:Y:S01]  /*0820*/  PLOP3.LUT P0, PT, PT, PT, UP1, 0x80, 0x8 ;  /* 0x000000000008781c */ /* 0x000fe20003f0f018 */
[----:B------:R-:W2:Y:S04]  /*0830*/  @UP0 LDCU.64 UR6, c[0x0][0x380] ;  /* 0x00007000ff0607ac */ /* 0x000ea80008000a00 */
[----:B------:R-:W3:Y:S03]  /*0840*/  @!UP1 LDCU.128 UR12, c[0x0][0x380] ;  /* 0x00007000ff0c97ac */ /* 0x000ee60008000c00 */
[C---:B------:R-:W-:Y:S02]  /*0850*/  @P1 IADD3 R3, PT, PT, R13.reuse, UR4, RZ ;  /* 0x000000040d031c10 */ /* 0x040fe4000fffe0ff */
[----:B------:R-:W-:Y:S01]  /*0860*/  @P1 IADD3 R6, P2, PT, R13, UR4, RZ ;  /* 0x000000040d061c10 */ /* 0x000fe2000ff5e0ff */
[----:B------:R-:W-:Y:S01]  /*0870*/  @UP0 UIADD3 UR4, UPT, UPT, UR4, 0x2, URZ ;  /* 0x0000000204040890 */ /* 0x000fe2000fffe0ff */
[----:B-1----:R-:W-:Y:S01]  /*0880*/  MOV R11, UR9 ;  /* 0x00000009000b7c02 */ /* 0x002fe20008000f00 */
[----:B------:R-:W-:Y:S01]  /*0890*/  IMAD.U32 R10, RZ, RZ, UR8 ;  /* 0x00000008ff0a7e24 */ /* 0x000fe2000f8e00ff */
[----:B------:R-:W-:-:S02]  /*08a0*/  MOV R4, UR10 ;  /* 0x0000000a00047c02 */ /* 0x000fc40008000f00 */
[----:B------:R-:W-:Y:S01]  /*08b0*/  MOV R5, UR11 ;  /* 0x0000000b00057c02 */ /* 0x000fe20008000f00 */
[----:B------:R-:W-:-:S04]  /*08c0*/  @P1 IMAD.WIDE.U32 R10, R3, 0x4, R10 ;  /* 0x00000004030a1825 */ /* 0x000fc800078e000a */
[----:B------:R-:W-:Y:S01]  /*08d0*/  @P1 IMAD R3, R7, UR20, R0 ;  /* 0x0000001407031c24 */ /* 0x000fe2000f8e0200 */
[----:B------:R-:W-:Y:S01]  /*08e0*/  @P1 IADD3.X R7, PT, PT, RZ, RZ, RZ, P2, !PT ;  /* 0x000000ffff071210 */ /* 0x000fe200017fe4ff */
[----:B------:R-:W-:Y:S01]  /*08f0*/  IMAD.U32 R19, RZ, RZ, UR4 ;  /* 0x00000004ff137e24 */ /* 0x000fe2000f8e00ff */
[C---:B--2---:R-:W-:Y:S01]  /*0900*/  @P1 LEA R2, P2, R6.reuse, UR6, 0x2 ;  /* 0x0000000606021c11 */ /* 0x044fe2000f8410ff */
[----:B------:R-:W-:Y:S01]  /*0910*/  @P1 IMAD.WIDE R4, R3, 0x4, R4 ;  /* 0x0000000403041825 */ /* 0x000fe200078e0204 */
[----:B------:R-:W-:Y:S01]  /*0920*/  @!P0 IADD3 R17, PT, PT, R13, UR4, RZ ;  /* 0x000000040d118c10 */ /* 0x000fe2000fffe0ff */
[----:B0-----:R-:W2:Y:S01]  /*0930*/  @P1 LDG.E R11, desc[UR18][R10.64] ;  /* 0x000000120a0b1981 */ /* 0x001ea2000c1e1900 */
[----:B------:R-:W-:Y:S01]  /*0940*/  @P1 LEA.HI.X R3, R6, UR7, R7, 0x2, P2 ;  /* 0x0000000706031c11 */ /* 0x000fe200090f1407 */
[----:B------:R-:W-:Y:S01]  /*0950*/  @!P0 IMAD R19, R19, UR20, R0 ;  /* 0x0000001413138c24 */ /* 0x000fe2000f8e0200 */
[----:B---3--:R-:W-:Y:S01]  /*0960*/  MOV R6, UR12 ;  /* 0x0000000c00067c02 */ /* 0x008fe20008000f00 */
[----:B------:R-:W-:Y:S01]  /*0970*/  @P1 IMAD.WIDE R14, R15, 0x4, R4 ;  /* 0x000000040f0e1825 */ /* 0x000fe200078e0204 */
[----:B------:R-:W-:Y:S01]  /*0980*/  MOV R7, UR13 ;  /* 0x0000000d00077c02 */ /* 0x000fe20008000f00 */
[----:B------:R-:W2:Y:S01]  /*0990*/  @P1 LDG.E R4, desc[UR18][R4.64] ;  /* 0x0000001204041981 */ /* 0x000ea2000c1e1900 */
[----:B------:R-:W-:-:S02]  /*09a0*/  MOV R8, UR14 ;  /* 0x0000000e00087c02 */ /* 0x000fc40008000f00 */
[----:B------:R-:W-:Y:S01]  /*09b0*/  MOV R9, UR15 ;  /* 0x0000000f00097c02 */ /* 0x000fe20008000f00 */
[----:B------:R-:W-:Y:S01]  /*09c0*/  @!P0 IMAD.WIDE.U32 R6, R17, 0x4, R6 ;  /* 0x0000000411068825 */ /* 0x000fe200078e0006 */
[----:B------:R-:W3:Y:S03]  /*09d0*/  @P1 LDG.E R14, desc[UR18][R14.64] ;  /* 0x000000120e0e1981 */ /* 0x000ee6000c1e1900 */
[----:B------:R-:W-:Y:S01]  /*09e0*/  @!P0 IMAD.WIDE R8, R19, 0x4, R8 ;  /* 0x0000000413088825 */ /* 0x000fe200078e0208 */
[----:B------:R-:W3:Y:S04]  /*09f0*/  @P1 LDG.E R2, desc[UR18][R2.64+0x4] ;  /* 0x0000041202021981 */ /* 0x000ee8000c1e1900 */
[----:B------:R-:W4:Y:S04]  /*0a00*/  @!P0 LDG.E R7, desc[UR18][R6.64] ;  /* 0x0000001206078981 */ /* 0x000f28000c1e1900 */
[----:B------:R-:W4:Y:S01]  /*0a10*/  @!P0 LDG.E R8, desc[UR18][R8.64] ;  /* 0x0000001208088981 */ /* 0x000f22000c1e1900 */
[----:B--2---:R-:W-:-:S04]  /*0a20*/  @P1 FFMA R11, R11, R4, R12 ;  /* 0x000000040b0b1223 */ /* 0x004fc8000000000c */
[----:B---3--:R-:W-:-:S04]  /*0a30*/  @P1 FFMA R12, R2, R14, R11 ;  /* 0x0000000e020c1223 */ /* 0x008fc8000000000b */
[----:B----4-:R-:W-:-:S07]  /*0a40*/  @!P0 FFMA R12, R7, R8, R12 ;  /* 0x00000008070c8223 */ /* 0x010fce000000000c */
.L_x_5:
[----:B------:R-:W1:Y:S01]  /*0a50*/  LDC.64 R2, c[0x0][0x390] ;  /* 0x0000e400ff027b82 */ /* 0x000e620000000a00 */
[----:B------:R-:W-:-:S05]  /*0a60*/  IADD3 R13, PT, PT, R0, R13, RZ ;  /* 0x0000000d000d7210 */ /* 0x000fca0007ffe0ff */
[----:B-1----:R-:W-:-:S05]  /*0a70*/  IMAD.WIDE R2, R13, 0x4, R2 ;  /* 0x000000040d027825 */ /* 0x002fca00078e0202 */
[----:B0-----:R-:W-:Y:S01]  /*0a80*/  STG.E desc[UR18][R2.64], R12 ;  /* 0x0000000c02007986 */ /* 0x001fe2000c101912 */
[----:B------:R-:W-:Y:S05]  /*0a90*/  EXIT ;  /* 0x000000000000794d */ /* 0x000fea0003800000 */
.L_x_7:
        /* <DEDUP_REMOVED lines=14> */
.L_x_9:


//--------------------- .nv.shared._Z7mmul_smPKfS0_Pfi --------------------------
	.section	.nv.shared._Z7mmul_smPKfS0_Pfi,"aw",@nobits
	.sectionflags	@""
	.align	4
.nv.shared._Z7mmul_smPKfS0_Pfi:
	.zero		9216


//--------------------- .nv.shared.reserved.0     --------------------------
	.section	.nv.shared.reserved.0,"aw",@nobits
	.weak		__nv_reservedSMEM_offset_0_alias
	.size		__nv_reservedSMEM_offset_0_alias, 0, 64
	.other		__nv_reservedSMEM_offset_0_alias,@"STO_CUDA_RESERVED_SHARED STV_DEFAULT"
__nv_reservedSMEM_offset_0_alias:
	.zero		0
	.zero		64


//--------------------- .nv.constant0._Z7mmul_smPKfS0_Pfi --------------------------
	.section	.nv.constant0._Z7mmul_smPKfS0_Pfi,"a",@progbits
	.sectionflags	@""
	.align	4
.nv.constant0._Z7mmul_smPKfS0_Pfi:
	.zero		924


//--------------------- .nv.constant0._Z4mmulPKfS0_Pfi --------------------------
	.section	.nv.constant0._Z4mmulPKfS0_Pfi,"a",@progbits
	.sectionflags	@""
	.align	4
.nv.constant0._Z4mmulPKfS0_Pfi:
	.zero		924


//--------------------- SYMBOLS --------------------------

	.type		.nv.reservedSmem.offset0,@object
	.size		.nv.reservedSmem.offset0,0x4
	.type		.nv.reservedSmem.cap,@object
	.size		.nv.reservedSmem.cap,0x4
